	.headerflags	@"EF_CUDA_TEXMODE_UNIFIED EF_CUDA_64BIT_ADDRESS EF_CUDA_ACCELERATORS EF_CUDA_SM90 EF_CUDA_VIRTUAL_SM(EF_CUDA_SM90)"
	.elftype	@"ET_EXEC"


//--------------------- .nv.info                  --------------------------
	.section	.nv.info,"",@"SHT_CUDA_INFO"
	.align	4


	//----- nvinfo : EIATTR_REGCOUNT
	.align		4
        /*0000*/ 	.byte	0x04, 0x2f
        /*0002*/ 	.short	(.L_3 - .L_2)
	.align		4
.L_2:
        /*0004*/ 	.word	index@(triton_poi_fused__native_batch_norm_legit_no_training_45)
        /*0008*/ 	.word	0x00000012


	//----- nvinfo : EIATTR_MIN_STACK_SIZE
	.align		4
.L_3:
        /*000c*/ 	.byte	0x04, 0x12
        /*000e*/ 	.short	(.L_5 - .L_4)
	.align		4
.L_4:
        /*0010*/ 	.word	index@(triton_poi_fused__native_batch_norm_legit_no_training_45)
        /*0014*/ 	.word	0x00000000


	//----- nvinfo : EIATTR_FRAME_SIZE
	.align		4
.L_5:
        /*0018*/ 	.byte	0x04, 0x11
        /*001a*/ 	.short	(.L_7 - .L_6)
	.align		4
.L_6:
        /*001c*/ 	.word	index@(triton_poi_fused__native_batch_norm_legit_no_training_45)
        /*0020*/ 	.word	0x00000000


	//----- nvinfo : EIATTR_MIN_STACK_SIZE
	.align		4
.L_7:
        /*0024*/ 	.byte	0x04, 0x12
        /*0026*/ 	.short	(.L_9 - .L_8)
	.align		4
.L_8:
        /*0028*/ 	.word	index@(triton_poi_fused__native_batch_norm_legit_no_training_45)
        /*002c*/ 	.word	0x00000000
.L_9:


//--------------------- .nv.info.triton_poi_fused__native_batch_norm_legit_no_training_45 --------------------------
	.section	.nv.info.triton_poi_fused__native_batch_norm_legit_no_training_45,"",@"SHT_CUDA_INFO"
	.sectionflags	@""
	.align	4


	//----- nvinfo : EIATTR_CUDA_API_VERSION
	.align		4
        /*0000*/ 	.byte	0x04, 0x37
        /*0002*/ 	.short	(.L_11 - .L_10)
.L_10:
        /*0004*/ 	.word	0x0000007c


	//----- nvinfo : EIATTR_KPARAM_INFO
	.align		4
.L_11:
        /*0008*/ 	.byte	0x04, 0x17
        /*000a*/ 	.short	(.L_13 - .L_12)
.L_12:
        /*000c*/ 	.word	0x00000000
        /*0010*/ 	.short	0x0006
        /*0012*/ 	.short	0x0030
        /*0014*/ 	.byte	0x00, 0xf0, 0x11, 0x00


	//----- nvinfo : EIATTR_KPARAM_INFO
	.align		4
.L_13:
        /*0018*/ 	.byte	0x04, 0x17
        /*001a*/ 	.short	(.L_15 - .L_14)
.L_14:
        /*001c*/ 	.word	0x00000000
        /*0020*/ 	.short	0x0005
        /*0022*/ 	.short	0x0028
        /*0024*/ 	.byte	0x00, 0xf4, 0x21, 0x00


	//----- nvinfo : EIATTR_KPARAM_INFO
	.align		4
.L_15:
        /*0028*/ 	.byte	0x04, 0x17
        /*002a*/ 	.short	(.L_17 - .L_16)
.L_16:
        /*002c*/ 	.word	0x00000000
        /*0030*/ 	.short	0x0004
        /*0032*/ 	.short	0x0020
        /*0034*/ 	.byte	0x00, 0xf4, 0x21, 0x00


	//----- nvinfo : EIATTR_KPARAM_INFO
	.align		4
.L_17:
        /*0038*/ 	.byte	0x04, 0x17
        /*003a*/ 	.short	(.L_19 - .L_18)
.L_18:
        /*003c*/ 	.word	0x00000000
        /*0040*/ 	.short	0x0003
        /*0042*/ 	.short	0x0018
        /*0044*/ 	.byte	0x00, 0xf4, 0x21, 0x00


	//----- nvinfo : EIATTR_KPARAM_INFO
	.align		4
.L_19:
        /*0048*/ 	.byte	0x04, 0x17
        /*004a*/ 	.short	(.L_21 - .L_20)
.L_20:
        /*004c*/ 	.word	0x00000000
        /*0050*/ 	.short	0x0002
        /*0052*/ 	.short	0x0010
        /*0054*/ 	.byte	0x00, 0xf4, 0x21, 0x00


	//----- nvinfo : EIATTR_KPARAM_INFO
	.align		4
.L_21:
        /*0058*/ 	.byte	0x04, 0x17
        /*005a*/ 	.short	(.L_23 - .L_22)
.L_22:
        /*005c*/ 	.word	0x00000000
        /*0060*/ 	.short	0x0001
        /*0062*/ 	.short	0x0008
        /*0064*/ 	.byte	0x00, 0xf4, 0x21, 0x00


	//----- nvinfo : EIATTR_KPARAM_INFO
	.align		4
.L_23:
        /*0068*/ 	.byte	0x04, 0x17
        /*006a*/ 	.short	(.L_25 - .L_24)
.L_24:
        /*006c*/ 	.word	0x00000000
        /*0070*/ 	.short	0x0000
        /*0072*/ 	.short	0x0000
        /*0074*/ 	.byte	0x00, 0xf4, 0x21, 0x00


	//----- nvinfo : EIATTR_SPARSE_MMA_MASK
	.align		4
.L_25:
        /*0078*/ 	.byte	0x03, 0x50
        /*007a*/ 	.short	0x0000


	//----- nvinfo : EIATTR_MAXREG_COUNT
	.align		4
        /*007c*/ 	.byte	0x03, 0x1b
        /*007e*/ 	.short	0x00ff


	//----- nvinfo : EIATTR_EXIT_INSTR_OFFSETS
	.align		4
        /*0080*/ 	.byte	0x04, 0x1c
        /*0082*/ 	.short	(.L_27 - .L_26)


	//   ....[0]....
.L_26:
        /*0084*/ 	.word	0x000002d0


	//   ....[1]....
        /*0088*/ 	.word	0x000002f0


	//----- nvinfo : EIATTR_REQNTID
	.align		4
.L_27:
        /*008c*/ 	.byte	0x04, 0x10
        /*008e*/ 	.short	(.L_29 - .L_28)
.L_28:
        /*0090*/ 	.word	0x00000080
        /*0094*/ 	.word	0x00000001
        /*0098*/ 	.word	0x00000001


	//----- nvinfo : EIATTR_CBANK_PARAM_SIZE
	.align		4
.L_29:
        /*009c*/ 	.byte	0x03, 0x19
        /*009e*/ 	.short	0x0034


	//----- nvinfo : EIATTR_PARAM_CBANK
	.align		4
        /*00a0*/ 	.byte	0x04, 0x0a
        /*00a2*/ 	.short	(.L_31 - .L_30)
	.align		4
.L_30:
        /*00a4*/ 	.word	index@(.nv.constant0.triton_poi_fused__native_batch_norm_legit_no_training_45)
        /*00a8*/ 	.short	0x0210
        /*00aa*/ 	.short	0x0034


	//----- nvinfo : EIATTR_SW_WAR
	.align		4
.L_31:
        /*00ac*/ 	.byte	0x04, 0x36
        /*00ae*/ 	.short	(.L_33 - .L_32)
.L_32:
        /*00b0*/ 	.word	0x00000008
.L_33:


//--------------------- .nv.callgraph             --------------------------
	.section	.nv.callgraph,"",@"SHT_CUDA_CALLGRAPH"
	.align	4
	.sectionentsize	8
	.align		4
        /*0000*/ 	.word	0x00000000
	.align		4
        /*0004*/ 	.word	0xffffffff
	.align		4
        /*0008*/ 	.word	0x00000000
	.align		4
        /*000c*/ 	.word	0xfffffffe
	.align		4
        /*0010*/ 	.word	0x00000000
	.align		4
        /*0014*/ 	.word	0xfffffffd
	.align		4
        /*0018*/ 	.word	0x00000000
	.align		4
        /*001c*/ 	.word	0xfffffffc


//--------------------- .nv.constant4             --------------------------
	.section	.nv.constant4,"a",@progbits
	.align	8
	.align		8
.nv.constant4:
        /*0000*/ 	.dword	_$_str
	.align		8
        /*0008*/ 	.dword	_$_str_$_2


//--------------------- .text.triton_poi_fused__native_batch_norm_legit_no_training_45 --------------------------
	.section	.text.triton_poi_fused__native_batch_norm_legit_no_training_45,"ax",@progbits
	.align	128
        .global         triton_poi_fused__native_batch_norm_legit_no_training_45
        .type           triton_poi_fused__native_batch_norm_legit_no_training_45,@function
        .size           triton_poi_fused__native_batch_norm_legit_no_training_45,(.L_x_1 - triton_poi_fused__native_batch_norm_legit_no_training_45)
        .other          triton_poi_fused__native_batch_norm_legit_no_training_45,@"STO_CUDA_ENTRY STV_DEFAULT"
triton_poi_fused__native_batch_norm_legit_no_training_45:
.text.triton_poi_fused__native_batch_norm_legit_no_training_45:
[----:B------:R-:W0:Y:S01]  /*0000*/  LDC R1, c[0x0][0x28] ;  /* 0x00000a00ff017b82 */ /* 0x000e220000000800 */
[----:B------:R-:W1:Y:S07]  /*0010*/  S2R R0, SR_TID.X ;  /* 0x0000000000007919 */ /* 0x000e6e0000002100 */
[----:B------:R-:W2:Y:S01]  /*0020*/  LDC.64 R8, c[0x0][0x220] ;  /* 0x00008800ff087b82 */ /* 0x000ea20000000a00 */
[----:B------:R-:W-:Y:S01]  /*0030*/  HFMA2.MMA R14, -RZ, RZ, 0, 0 ;  /* 0x00000000ff0e7435 */ /* 0x000fe200000001ff */
[----:B------:R-:W-:Y:S01]  /*0040*/  ULDC.64 UR4, c[0x0][0x208] ;  /* 0x0000820000047ab9 */ /* 0x000fe20000000a00 */
[----:B------:R-:W3:Y:S05]  /*0050*/  S2R R3, SR_CTAID.X ;  /* 0x0000000000037919 */ /* 0x000eea0000002500 */
[----:B------:R-:W4:Y:S08]  /*0060*/  LDC.64 R4, c[0x0][0x210] ;  /* 0x00008400ff047b82 */ /* 0x000f300000000a00 */
[----:B------:R-:W5:Y:S08]  /*0070*/  LDC.64 R6, c[0x0][0x218] ;  /* 0x00008600ff067b82 */ /* 0x000f700000000a00 */
[----:B------:R-:W5:Y:S01]  /*0080*/  LDC.64 R10, c[0x0][0x228] ;  /* 0x00008a00ff0a7b82 */ /* 0x000f620000000a00 */
[----:B-1----:R-:W-:-:S07]  /*0090*/  LOP3.LUT R0, R0, 0x7f, RZ, 0xc0, !PT ;  /* 0x0000007f00007812 */ /* 0x002fce00078ec0ff */
[----:B------:R-:W1:Y:S01]  /*00a0*/  LDC.64 R12, c[0x0][0x230] ;  /* 0x00008c00ff0c7b82 */ /* 0x000e620000000a00 */
[----:B---3--:R-:W-:-:S04]  /*00b0*/  LEA R0, R3, R0, 0x7 ;  /* 0x0000000003007211 */ /* 0x008fc800078e38ff */
[C---:B------:R-:W-:Y:S01]  /*00c0*/  ISETP.GE.AND P2, PT, R0.reuse, 0x600, PT ;  /* 0x000006000000780c */ /* 0x040fe20003f46270 */
[----:B------:R-:W-:-:S05]  /*00d0*/  IMAD.HI R2, R0, 0x2aaaaaab, RZ ;  /* 0x2aaaaaab00027827 */ /* 0x000fca00078e02ff */
[----:B------:R-:W-:-:S04]  /*00e0*/  SHF.R.U32.HI R3, RZ, 0x1f, R2 ;  /* 0x0000001fff037819 */ /* 0x000fc80000011602 */
[----:B------:R-:W-:-:S05]  /*00f0*/  LEA.HI R3, R2, R3, RZ, 0x1c ;  /* 0x0000000302037211 */ /* 0x000fca00078fe0ff */
[----:B------:R-:W-:-:S04]  /*0100*/  IMAD R15, R3, -0x60, R0 ;  /* 0xffffffa0030f7824 */ /* 0x000fc800078e0200 */
[----:B--2---:R-:W-:-:S05]  /*0110*/  IMAD.WIDE R8, R15, 0x4, R8 ;  /* 0x000000040f087825 */ /* 0x004fca00078e0208 */
[----:B------:R2:W3:Y:S01]  /*0120*/  @!P2 LDG.E.EL R14, desc[UR4][R8.64] ;  /* 0x00000004080ea981 */ /* 0x0004e2000c2e1900 */
[----:B------:R-:W-:Y:S01]  /*0130*/  CS2R R2, SRZ ;  /* 0x0000000000027805 */ /* 0x000fe2000001ff00 */
[----:B----4-:R-:W-:-:S04]  /*0140*/  IMAD.WIDE R4, R0, 0x4, R4 ;  /* 0x0000000400047825 */ /* 0x010fc800078e0204 */
[C---:B-----5:R-:W-:Y:S01]  /*0150*/  IMAD.WIDE R6, R15.reuse, 0x4, R6 ;  /* 0x000000040f067825 */ /* 0x060fe200078e0206 */
[----:B------:R4:W5:Y:S03]  /*0160*/  @!P2 LDG.E R2, desc[UR4][R4.64] ;  /* 0x000000040402a981 */ /* 0x000966000c1e1900 */
[C---:B0-2---:R-:W-:Y:S01]  /*0170*/  IMAD.WIDE R8, R15.reuse, 0x4, R10 ;  /* 0x000000040f087825 */ /* 0x045fe200078e020a */
[----:B------:R0:W5:Y:S03]  /*0180*/  @!P2 LDG.E.EL R3, desc[UR4][R6.64] ;  /* 0x000000040603a981 */ /* 0x000166000c2e1900 */
[----:B-1----:R-:W-:Y:S01]  /*0190*/  IMAD.WIDE R10, R15, 0x4, R12 ;  /* 0x000000040f0a7825 */ /* 0x002fe200078e020c */
[----:B------:R-:W-:Y:S01]  /*01a0*/  CS2R R12, SRZ ;  /* 0x00000000000c7805 */ /* 0x000fe2000001ff00 */
[----:B----4-:R-:W1:Y:S05]  /*01b0*/  LDC.64 R4, c[0x0][0x238] ;  /* 0x00008e00ff047b82 */ /* 0x010e6a0000000a00 */
[----:B------:R-:W2:Y:S04]  /*01c0*/  @!P2 LDG.E.EL R12, desc[UR4][R8.64] ;  /* 0x00000004080ca981 */ /* 0x000ea8000c2e1900 */
[----:B------:R-:W2:Y:S01]  /*01d0*/  @!P2 LDG.E.EL R13, desc[UR4][R10.64] ;  /* 0x000000040a0da981 */ /* 0x000ea2000c2e1900 */
[----:B0-----:R-:W-:Y:S01]  /*01e0*/  MOV R6, 0x3e800000 ;  /* 0x3e80000000067802 */ /* 0x001fe20000000f00 */
[----:B---3--:R-:W-:-:S04]  /*01f0*/  FADD R14, R14, 9.9999997473787516356e-06 ;  /* 0x3727c5ac0e0e7421 */ /* 0x008fc80000000000 */
[----:B------:R-:W0:Y:S01]  /*0200*/  MUFU.SQRT R15, R14 ;  /* 0x0000000e000f7308 */ /* 0x000e220000002000 */
[----:B-----5:R-:W-:Y:S01]  /*0210*/  FADD R2, -R3, R2 ;  /* 0x0000000203027221 */ /* 0x020fe20000000100 */
[C---:B0-----:R-:W-:Y:S02]  /*0220*/  FSETP.GT.AND P0, PT, R15.reuse, 8.50705917302346158658e+37, PT ;  /* 0x7e8000000f00780b */ /* 0x041fe40003f04000 */
[----:B------:R-:W-:Y:S02]  /*0230*/  FSETP.GEU.AND P1, PT, R15, 1.175494350822287508e-38, PT ;  /* 0x008000000f00780b */ /* 0x000fe40003f2e000 */
[----:B------:R-:W-:-:S09]  /*0240*/  FSEL R6, R6, 1, P0 ;  /* 0x3f80000006067808 */ /* 0x000fd20000000000 */
[----:B------:R-:W-:Y:S02]  /*0250*/  @P0 FMUL R15, R15, 0.25 ;  /* 0x3e8000000f0f0820 */ /* 0x000fe40000400000 */
[----:B------:R-:W-:Y:S02]  /*0260*/  @!P1 FMUL R6, R6, 16777216 ;  /* 0x4b80000006069820 */ /* 0x000fe40000400000 */
[----:B------:R-:W-:-:S06]  /*0270*/  @!P1 FMUL R15, R15, 16777216 ;  /* 0x4b8000000f0f9820 */ /* 0x000fcc0000400000 */
[----:B------:R-:W0:Y:S02]  /*0280*/  MUFU.RCP R15, R15 ;  /* 0x0000000f000f7308 */ /* 0x000e240000001000 */
[----:B0-----:R-:W-:-:S04]  /*0290*/  FMUL R3, R15, R6 ;  /* 0x000000060f037220 */ /* 0x001fc80000400000 */
[----:B------:R-:W-:Y:S01]  /*02a0*/  FMUL R6, R2, R3 ;  /* 0x0000000302067220 */ /* 0x000fe20000400000 */
[----:B-1----:R-:W-:-:S04]  /*02b0*/  IMAD.WIDE R2, R0, 0x4, R4 ;  /* 0x0000000400027825 */ /* 0x002fc800078e0204 */
[----:B--2---:R-:W-:Y:S01]  /*02c0*/  FFMA R13, R6, R12, R13 ;  /* 0x0000000c060d7223 */ /* 0x004fe2000000000d */
[----:B------:R-:W-:Y:S06]  /*02d0*/  @P2 EXIT ;  /* 0x000000000000294d */ /* 0x000fec0003800000 */
[----:B------:R-:W-:Y:S01]  /*02e0*/  STG.E desc[UR4][R2.64], R13 ;  /* 0x0000000d02007986 */ /* 0x000fe2000c101904 */
[----:B------:R-:W-:Y:S05]  /*02f0*/  EXIT ;  /* 0x000000000000794d */ /* 0x000fea0003800000 */
.L_x_0:
[----:B------:R-:W-:-:S00]  /*0300*/  BRA `(.L_x_0) ;  /* 0xfffffffc00fc7947 */ /* 0x000fc0000383ffff */
[----:B------:R-:W-:-:S00]  /*0310*/  NOP ;  /* 0x0000000000007918 */ /* 0x000fc00000000000 */
        /* <DEDUP_REMOVED lines=14> */
.L_x_1:


//--------------------- .nv.global.init           --------------------------
	.section	.nv.global.init,"aw",@progbits
.nv.global.init:
	.type		_$_str,@object
	.size		_$_str,(_$_str_$_2 - _$_str)
_$_str:
        /*0000*/ 	.byte	0x5f, 0x5f, 0x43, 0x55, 0x44, 0x41, 0x5f, 0x46, 0x54, 0x5a, 0x00
	.type		_$_str_$_2,@object
	.size		_$_str_$_2,(.L_1 - _$_str_$_2)
_$_str_$_2:
        /*000b*/ 	.byte	0x5f, 0x5f, 0x43, 0x55, 0x44, 0x41, 0x5f, 0x50, 0x52, 0x45, 0x43, 0x5f, 0x53, 0x51, 0x52, 0x54
        /*001b*/ 	.byte	0x00
.L_1:


//--------------------- .nv.constant0.triton_poi_fused__native_batch_norm_legit_no_training_45 --------------------------
	.section	.nv.constant0.triton_poi_fused__native_batch_norm_legit_no_training_45,"a",@progbits
	.sectionflags	@""
	.align	4
.nv.constant0.triton_poi_fused__native_batch_norm_legit_no_training_45:
	.zero		580
